	.headerflags	@"EF_CUDA_TEXMODE_UNIFIED EF_CUDA_64BIT_ADDRESS EF_CUDA_ACCELERATORS EF_CUDA_SM90 EF_CUDA_VIRTUAL_SM(EF_CUDA_SM90)"
	.elftype	@"ET_EXEC"


//--------------------- .nv.info                  --------------------------
	.section	.nv.info,"",@"SHT_CUDA_INFO"
	.align	4


	//----- nvinfo : EIATTR_REGCOUNT
	.align		4
        /*0000*/ 	.byte	0x04, 0x2f
        /*0002*/ 	.short	(.L_1 - .L_0)
	.align		4
.L_0:
        /*0004*/ 	.word	index@(triton_poi_fused_convolution_sigmoid_22)
        /*0008*/ 	.word	0x0000000a


	//----- nvinfo : EIATTR_MIN_STACK_SIZE
	.align		4
.L_1:
        /*000c*/ 	.byte	0x04, 0x12
        /*000e*/ 	.short	(.L_3 - .L_2)
	.align		4
.L_2:
        /*0010*/ 	.word	index@(triton_poi_fused_convolution_sigmoid_22)
        /*0014*/ 	.word	0x00000000


	//----- nvinfo : EIATTR_FRAME_SIZE
	.align		4
.L_3:
        /*0018*/ 	.byte	0x04, 0x11
        /*001a*/ 	.short	(.L_5 - .L_4)
	.align		4
.L_4:
        /*001c*/ 	.word	index@(triton_poi_fused_convolution_sigmoid_22)
        /*0020*/ 	.word	0x00000000


	//----- nvinfo : EIATTR_MIN_STACK_SIZE
	.align		4
.L_5:
        /*0024*/ 	.byte	0x04, 0x12
        /*0026*/ 	.short	(.L_7 - .L_6)
	.align		4
.L_6:
        /*0028*/ 	.word	index@(triton_poi_fused_convolution_sigmoid_22)
        /*002c*/ 	.word	0x00000000
.L_7:


//--------------------- .nv.info.triton_poi_fused_convolution_sigmoid_22 --------------------------
	.section	.nv.info.triton_poi_fused_convolution_sigmoid_22,"",@"SHT_CUDA_INFO"
	.sectionflags	@""
	.align	4


	//----- nvinfo : EIATTR_CUDA_API_VERSION
	.align		4
        /*0000*/ 	.byte	0x04, 0x37
        /*0002*/ 	.short	(.L_9 - .L_8)
.L_8:
        /*0004*/ 	.word	0x0000007c


	//----- nvinfo : EIATTR_KPARAM_INFO
	.align		4
.L_9:
        /*0008*/ 	.byte	0x04, 0x17
        /*000a*/ 	.short	(.L_11 - .L_10)
.L_10:
        /*000c*/ 	.word	0x00000000
        /*0010*/ 	.short	0x0002
        /*0012*/ 	.short	0x0010
        /*0014*/ 	.byte	0x00, 0xf0, 0x11, 0x00


	//----- nvinfo : EIATTR_KPARAM_INFO
	.align		4
.L_11:
        /*0018*/ 	.byte	0x04, 0x17
        /*001a*/ 	.short	(.L_13 - .L_12)
.L_12:
        /*001c*/ 	.word	0x00000000
        /*0020*/ 	.short	0x0001
        /*0022*/ 	.short	0x0008
        /*0024*/ 	.byte	0x00, 0xf4, 0x21, 0x00


	//----- nvinfo : EIATTR_KPARAM_INFO
	.align		4
.L_13:
        /*0028*/ 	.byte	0x04, 0x17
        /*002a*/ 	.short	(.L_15 - .L_14)
.L_14:
        /*002c*/ 	.word	0x00000000
        /*0030*/ 	.short	0x0000
        /*0032*/ 	.short	0x0000
        /*0034*/ 	.byte	0x00, 0xf4, 0x21, 0x00


	//----- nvinfo : EIATTR_SPARSE_MMA_MASK
	.align		4
.L_15:
        /*0038*/ 	.byte	0x03, 0x50
        /*003a*/ 	.short	0x0000


	//----- nvinfo : EIATTR_MAXREG_COUNT
	.align		4
        /*003c*/ 	.byte	0x03, 0x1b
        /*003e*/ 	.short	0x00ff


	//----- nvinfo : EIATTR_EXIT_INSTR_OFFSETS
	.align		4
        /*0040*/ 	.byte	0x04, 0x1c
        /*0042*/ 	.short	(.L_17 - .L_16)


	//   ....[0]....
.L_16:
        /*0044*/ 	.word	0x000001a0


	//----- nvinfo : EIATTR_REQNTID
	.align		4
.L_17:
        /*0048*/ 	.byte	0x04, 0x10
        /*004a*/ 	.short	(.L_19 - .L_18)
.L_18:
        /*004c*/ 	.word	0x00000080
        /*0050*/ 	.word	0x00000001
        /*0054*/ 	.word	0x00000001


	//----- nvinfo : EIATTR_CBANK_PARAM_SIZE
	.align		4
.L_19:
        /*0058*/ 	.byte	0x03, 0x19
        /*005a*/ 	.short	0x0014


	//----- nvinfo : EIATTR_PARAM_CBANK
	.align		4
        /*005c*/ 	.byte	0x04, 0x0a
        /*005e*/ 	.short	(.L_21 - .L_20)
	.align		4
.L_20:
        /*0060*/ 	.word	index@(.nv.constant0.triton_poi_fused_convolution_sigmoid_22)
        /*0064*/ 	.short	0x0210
        /*0066*/ 	.short	0x0014


	//----- nvinfo : EIATTR_SW_WAR
	.align		4
.L_21:
        /*0068*/ 	.byte	0x04, 0x36
        /*006a*/ 	.short	(.L_23 - .L_22)
.L_22:
        /*006c*/ 	.word	0x00000008
.L_23:


//--------------------- .nv.callgraph             --------------------------
	.section	.nv.callgraph,"",@"SHT_CUDA_CALLGRAPH"
	.align	4
	.sectionentsize	8
	.align		4
        /*0000*/ 	.word	0x00000000
	.align		4
        /*0004*/ 	.word	0xffffffff
	.align		4
        /*0008*/ 	.word	0x00000000
	.align		4
        /*000c*/ 	.word	0xfffffffe
	.align		4
        /*0010*/ 	.word	0x00000000
	.align		4
        /*0014*/ 	.word	0xfffffffd
	.align		4
        /*0018*/ 	.word	0x00000000
	.align		4
        /*001c*/ 	.word	0xfffffffc


//--------------------- .text.triton_poi_fused_convolution_sigmoid_22 --------------------------
	.section	.text.triton_poi_fused_convolution_sigmoid_22,"ax",@progbits
	.align	128
        .global         triton_poi_fused_convolution_sigmoid_22
        .type           triton_poi_fused_convolution_sigmoid_22,@function
        .size           triton_poi_fused_convolution_sigmoid_22,(.L_x_1 - triton_poi_fused_convolution_sigmoid_22)
        .other          triton_poi_fused_convolution_sigmoid_22,@"STO_CUDA_ENTRY STV_DEFAULT"
triton_poi_fused_convolution_sigmoid_22:
.text.triton_poi_fused_convolution_sigmoid_22:
[----:B------:R-:W-:Y:S01]  /*0000*/  LDC R1, c[0x0][0x28] ;  /* 0x00000a00ff017b82 */ /* 0x000fe20000000800 */
[----:B------:R-:W1:Y:S07]  /*0010*/  S2R R0, SR_TID.X ;  /* 0x0000000000007919 */ /* 0x000e6e0000002100 */
[----:B------:R-:W2:Y:S01]  /*0020*/  LDC.64 R2, c[0x0][0x210] ;  /* 0x00008400ff027b82 */ /* 0x000ea20000000a00 */
[----:B------:R-:W-:Y:S01]  /*0030*/  ULDC.64 UR4, c[0x0][0x208] ;  /* 0x0000820000047ab9 */ /* 0x000fe20000000a00 */
[----:B------:R-:W3:Y:S06]  /*0040*/  S2R R7, SR_CTAID.X ;  /* 0x0000000000077919 */ /* 0x000eec0000002500 */
[----:B------:R-:W4:Y:S01]  /*0050*/  LDC.64 R4, c[0x0][0x218] ;  /* 0x00008600ff047b82 */ /* 0x000f220000000a00 */
[----:B-1----:R-:W-:Y:S01]  /*0060*/  LOP3.LUT R0, R0, 0x7f, RZ, 0xc0, !PT ;  /* 0x0000007f00007812 */ /* 0x002fe200078ec0ff */
[----:B----4-:R-:W4:Y:S03]  /*0070*/  LDG.E R5, desc[UR4][R4.64] ;  /* 0x0000000404057981 */ /* 0x010f26000c1e1900 */
[----:B---3--:R-:W-:-:S05]  /*0080*/  LEA R7, R7, R0, 0x7 ;  /* 0x0000000007077211 */ /* 0x008fca00078e38ff */
[----:B--2---:R-:W-:-:S05]  /*0090*/  IMAD.WIDE R2, R7, 0x4, R2 ;  /* 0x0000000407027825 */ /* 0x004fca00078e0202 */
[----:B------:R-:W4:Y:S02]  /*00a0*/  LDG.E R0, desc[UR4][R2.64] ;  /* 0x0000000402007981 */ /* 0x000f24000c1e1900 */
[----:B----4-:R-:W-:-:S04]  /*00b0*/  FADD R0, R0, R5 ;  /* 0x0000000500007221 */ /* 0x010fc80000000000 */
[----:B------:R-:W-:-:S04]  /*00c0*/  FADD R0, RZ, -R0 ;  /* 0x80000000ff007221 */ /* 0x000fc80000000000 */
[----:B------:R-:W-:-:S05]  /*00d0*/  FMUL R0, R0, 1.4426950216293334961 ;  /* 0x3fb8aa3b00007820 */ /* 0x000fca0000400000 */
[----:B------:R-:W-:-:S13]  /*00e0*/  FSETP.GEU.AND P0, PT, R0, -126, PT ;  /* 0xc2fc00000000780b */ /* 0x000fda0003f0e000 */
[----:B------:R-:W-:-:S04]  /*00f0*/  @!P0 FMUL R0, R0, 0.5 ;  /* 0x3f00000000008820 */ /* 0x000fc80000400000 */
[----:B------:R-:W1:Y:S02]  /*0100*/  MUFU.EX2 R6, R0 ;  /* 0x0000000000067308 */ /* 0x000e640000000800 */
[----:B-1----:R-:W-:-:S04]  /*0110*/  @!P0 FMUL R6, R6, R6 ;  /* 0x0000000606068220 */ /* 0x002fc80000400000 */
[----:B------:R-:W-:-:S05]  /*0120*/  FADD R6, R6, 1 ;  /* 0x3f80000006067421 */ /* 0x000fca0000000000 */
[----:B------:R-:W-:Y:S01]  /*0130*/  FSETP.GT.AND P0, PT, R6, 8.50705917302346158658e+37, PT ;  /* 0x7e8000000600780b */ /* 0x000fe20003f04000 */
[----:B------:R-:W-:-:S12]  /*0140*/  HFMA2.MMA R5, -RZ, RZ, 1.625, 0 ;  /* 0x3e800000ff057435 */ /* 0x000fd800000001ff */
[----:B------:R-:W-:-:S06]  /*0150*/  @P0 FMUL R6, R6, 0.25 ;  /* 0x3e80000006060820 */ /* 0x000fcc0000400000 */
[----:B------:R-:W1:Y:S01]  /*0160*/  MUFU.RCP R6, R6 ;  /* 0x0000000600067308 */ /* 0x000e620000001000 */
[----:B------:R-:W-:-:S05]  /*0170*/  FSEL R5, R5, 1, P0 ;  /* 0x3f80000005057808 */ /* 0x000fca0000000000 */
[----:B-1----:R-:W-:-:S05]  /*0180*/  FMUL R5, R6, R5 ;  /* 0x0000000506057220 */ /* 0x002fca0000400000 */
[----:B------:R-:W-:Y:S01]  /*0190*/  STG.E desc[UR4][R2.64], R5 ;  /* 0x0000000502007986 */ /* 0x000fe2000c101904 */
[----:B------:R-:W-:Y:S05]  /*01a0*/  EXIT ;  /* 0x000000000000794d */ /* 0x000fea0003800000 */
.L_x_0:
[----:B------:R-:W-:-:S00]  /*01b0*/  BRA `(.L_x_0) ;  /* 0xfffffffc00fc7947 */ /* 0x000fc0000383ffff */
[----:B------:R-:W-:-:S00]  /*01c0*/  NOP ;  /* 0x0000000000007918 */ /* 0x000fc00000000000 */
        /* <DEDUP_REMOVED lines=11> */
.L_x_1:


//--------------------- .nv.constant0.triton_poi_fused_convolution_sigmoid_22 --------------------------
	.section	.nv.constant0.triton_poi_fused_convolution_sigmoid_22,"a",@progbits
	.sectionflags	@""
	.align	4
.nv.constant0.triton_poi_fused_convolution_sigmoid_22:
	.zero		548
